//
// Generated by NVIDIA NVVM Compiler
//
// Compiler Build ID: CL-36424714
// Cuda compilation tools, release 13.0, V13.0.88
// Based on NVVM 20.0.0
//

.version 9.0
.target sm_100
.address_size 64

	// .globl	_Z4scanPiS_

.visible .entry _Z4scanPiS_(
	.param .u64 .ptr .align 1 _Z4scanPiS__param_0,
	.param .u64 .ptr .align 1 _Z4scanPiS__param_1
)
{
	.reg .pred 	%p<2>;
	.reg .b32 	%r<24>;
	.reg .b64 	%rd<13>;

	ld.param.u64 	%rd5, [_Z4scanPiS__param_0];
	ld.param.u64 	%rd6, [_Z4scanPiS__param_1];
	cvta.to.global.u64 	%rd7, %rd6;
	cvta.to.global.u64 	%rd8, %rd5;
	mov.u32 	%r11, %tid.x;
	mov.u32 	%r12, %ctaid.x;
	mov.u32 	%r13, %ntid.x;
	mad.lo.s32 	%r14, %r12, %r13, %r11;
	mul.lo.s32 	%r23, %r14, 100;
	mul.wide.s32 	%rd9, %r23, 4;
	add.s64 	%rd10, %rd8, %rd9;
	ld.global.u32 	%r22, [%rd10];
	add.s64 	%rd11, %rd7, %rd9;
	st.global.u32 	[%rd11], %r22;
	add.s64 	%rd1, %rd7, 8;
	add.s64 	%rd2, %rd8, 16;
	mov.b32 	%r21, 0;
$L__BB0_1:
	mul.wide.s32 	%rd12, %r23, 4;
	add.s64 	%rd3, %rd1, %rd12;
	add.s64 	%rd4, %rd2, %rd12;
	ld.global.u32 	%r15, [%rd4+-12];
	add.s32 	%r16, %r15, %r22;
	st.global.u32 	[%rd3+-4], %r16;
	ld.global.u32 	%r17, [%rd4+-8];
	add.s32 	%r18, %r17, %r16;
	st.global.u32 	[%rd3], %r18;
	ld.global.u32 	%r19, [%rd4+-4];
	add.s32 	%r6, %r19, %r18;
	st.global.u32 	[%rd3+4], %r6;
	setp.eq.s32 	%p1, %r21, 96;
	@%p1 bra 	$L__BB0_3;
	add.s32 	%r23, %r23, 4;
	ld.global.u32 	%r20, [%rd4];
	add.s32 	%r22, %r20, %r6;
	st.global.u32 	[%rd3+8], %r22;
	add.s32 	%r21, %r21, 4;
	bra.uni 	$L__BB0_1;
$L__BB0_3:
	ret;

}


// ===== COMPILED SASS (sm_100) =====

	.target	sm_100

	.elftype	@"ET_EXEC"


//--------------------- .note.nv.tkinfo           --------------------------
	.section	.note.nv.tkinfo,"",@"SHT_NOTE"
	.sectionflags	@"SHF_NOTE_NV_TKINFO"
	.tkinfo
        /*0018*/ 	.word	0x00000002
        /*0030*/ 	.string	""
        /*0030*/ 	.string	"ptxas"
        /*0030*/ 	.string	"Cuda compilation tools, release 13.0, V13.0.88"
        /*0030*/ 	.string	"Build cuda_13.0.r13.0/compiler.36424714_0"
        /*0030*/ 	.string	"-arch sm_100 -m 64 "



//--------------------- .note.nv.cuinfo           --------------------------
	.section	.note.nv.cuinfo,"",@"SHT_NOTE"
	.sectionflags	@"SHF_NOTE_NV_CUINFO"
        /*0018*/ 	.short	0x0002
        /*001a*/ 	.short	0x0064
        /*001c*/ 	.short	0x0082
	.zero		2


//--------------------- .nv.info                  --------------------------
	.section	.nv.info,"",@"SHT_CUDA_INFO"
	.align	4


	//----- nvinfo : EIATTR_REGCOUNT
	.align		4
        /*0000*/ 	.byte	0x04, 0x2f
        /*0002*/ 	.short	(.L_1 - .L_0)
	.align		4
.L_0:
        /*0004*/ 	.word	index@(_Z4scanPiS_)
        /*0008*/ 	.word	0x0000001a


	//----- nvinfo : EIATTR_FRAME_SIZE
	.align		4
.L_1:
        /*000c*/ 	.byte	0x04, 0x11
        /*000e*/ 	.short	(.L_3 - .L_2)
	.align		4
.L_2:
        /*0010*/ 	.word	index@(_Z4scanPiS_)
        /*0014*/ 	.word	0x00000000


	//----- nvinfo : EIATTR_MIN_STACK_SIZE
	.align		4
.L_3:
        /*0018*/ 	.byte	0x04, 0x12
        /*001a*/ 	.short	(.L_5 - .L_4)
	.align		4
.L_4:
        /*001c*/ 	.word	index@(_Z4scanPiS_)
        /*0020*/ 	.word	0x00000000
.L_5:


//--------------------- .nv.compat                --------------------------
	.section	.nv.compat,"",@"SHT_CUDA_COMPAT_INFO"
	.align	4
        /*0000*/ 	.byte	0x02, 0x09, 0x00, 0x00, 0x02, 0x02, 0x01, 0x00, 0x02, 0x05, 0x05, 0x00, 0x03, 0x07, 0x01, 0x01
        /*0010*/ 	.byte	0x02, 0x03, 0x00, 0x00, 0x02, 0x06, 0x01, 0x00, 0x04, 0x0b, 0x08, 0x00, 0x09, 0x00, 0x00, 0x00
        /*0020*/ 	.byte	0x00, 0x00, 0x00, 0x00


//--------------------- .nv.info._Z4scanPiS_      --------------------------
	.section	.nv.info._Z4scanPiS_,"",@"SHT_CUDA_INFO"
	.sectionflags	@""
	.align	4


	//----- nvinfo : EIATTR_CUDA_API_VERSION
	.align		4
        /*0000*/ 	.byte	0x04, 0x37
        /*0002*/ 	.short	(.L_7 - .L_6)
.L_6:
        /*0004*/ 	.word	0x00000082


	//----- nvinfo : EIATTR_KPARAM_INFO
	.align		4
.L_7:
        /*0008*/ 	.byte	0x04, 0x17
        /*000a*/ 	.short	(.L_9 - .L_8)
.L_8:
        /*000c*/ 	.word	0x00000000
        /*0010*/ 	.short	0x0001
        /*0012*/ 	.short	0x0008
        /*0014*/ 	.byte	0x00, 0xf5, 0x21, 0x00


	//----- nvinfo : EIATTR_KPARAM_INFO
	.align		4
.L_9:
        /*0018*/ 	.byte	0x04, 0x17
        /*001a*/ 	.short	(.L_11 - .L_10)
.L_10:
        /*001c*/ 	.word	0x00000000
        /*0020*/ 	.short	0x0000
        /*0022*/ 	.short	0x0000
        /*0024*/ 	.byte	0x00, 0xf5, 0x21, 0x00


	//----- nvinfo : EIATTR_SPARSE_MMA_MASK
	.align		4
.L_11:
        /*0028*/ 	.byte	0x03, 0x50
        /*002a*/ 	.short	0x0000


	//----- nvinfo : EIATTR_MAXREG_COUNT
	.align		4
        /*002c*/ 	.byte	0x03, 0x1b
        /*002e*/ 	.short	0x00ff


	//----- nvinfo : EIATTR_MERCURY_ISA_VERSION
	.align		4
        /*0030*/ 	.byte	0x03, 0x5f
        /*0032*/ 	.short	0x0101


	//----- nvinfo : EIATTR_VRC_CTA_INIT_COUNT
	.align		4
        /*0034*/ 	.byte	0x02, 0x4a
	.zero		1
	.zero		1


	//----- nvinfo : EIATTR_EXIT_INSTR_OFFSETS
	.align		4
        /*0038*/ 	.byte	0x04, 0x1c
        /*003a*/ 	.short	(.L_13 - .L_12)


	//   ....[0]....
.L_12:
        /*003c*/ 	.word	0x00001890


	//----- nvinfo : EIATTR_CBANK_PARAM_SIZE
	.align		4
.L_13:
        /*0040*/ 	.byte	0x03, 0x19
        /*0042*/ 	.short	0x0010


	//----- nvinfo : EIATTR_PARAM_CBANK
	.align		4
        /*0044*/ 	.byte	0x04, 0x0a
        /*0046*/ 	.short	(.L_15 - .L_14)
	.align		4
.L_14:
        /*0048*/ 	.word	index@(.nv.constant0._Z4scanPiS_)
        /*004c*/ 	.short	0x0380
        /*004e*/ 	.short	0x0010


	//----- nvinfo : EIATTR_SW_WAR
	.align		4
.L_15:
        /*0050*/ 	.byte	0x04, 0x36
        /*0052*/ 	.short	(.L_17 - .L_16)
.L_16:
        /*0054*/ 	.word	0x00000008
.L_17:


//--------------------- .nv.callgraph             --------------------------
	.section	.nv.callgraph,"",@"SHT_CUDA_CALLGRAPH"
	.align	4
	.sectionentsize	8
	.align		4
        /*0000*/ 	.word	0x00000000
	.align		4
        /*0004*/ 	.word	0xffffffff
	.align		4
        /*0008*/ 	.word	0x00000000
	.align		4
        /*000c*/ 	.word	0xfffffffe
	.align		4
        /*0010*/ 	.word	0x00000000
	.align		4
        /*0014*/ 	.word	0xfffffffd
	.align		4
        /*0018*/ 	.word	0x00000000
	.align		4
        /*001c*/ 	.word	0xfffffffc


//--------------------- .text._Z4scanPiS_         --------------------------
	.section	.text._Z4scanPiS_,"ax",@progbits
	.align	128
        .global         _Z4scanPiS_
        .type           _Z4scanPiS_,@function
        .size           _Z4scanPiS_,(.L_x_1 - _Z4scanPiS_)
        .other          _Z4scanPiS_,@"STO_CUDA_ENTRY STV_DEFAULT"
_Z4scanPiS_:
.text._Z4scanPiS_:
[----:B------:R-:W-:Y:S01]  /*0000*/  LDC R1, c[0x0][0x37c] ;  /* 0x0000df00ff017b82 */ /* 0x000fe20000000800 */
[----:B------:R-:W0:Y:S07]  /*0010*/  S2R R7, SR_TID.X ;  /* 0x0000000000077919 */ /* 0x000e2e0000002100 */
[----:B------:R-:W0:Y:S01]  /*0020*/  S2UR UR4, SR_CTAID.X ;  /* 0x00000000000479c3 */ /* 0x000e220000002500 */
[----:B------:R-:W1:Y:S07]  /*0030*/  LDCU.64 UR8, c[0x0][0x358] ;  /* 0x00006b00ff0877ac */ /* 0x000e6e0008000a00 */
[----:B------:R-:W0:Y:S08]  /*0040*/  LDC R0, c[0x0][0x360] ;  /* 0x0000d800ff007b82 */ /* 0x000e300000000800 */
[----:B------:R-:W2:Y:S08]  /*0050*/  LDC.64 R2, c[0x0][0x380] ;  /* 0x0000e000ff027b82 */ /* 0x000eb00000000a00 */
[----:B------:R-:W3:Y:S01]  /*0060*/  LDC.64 R10, c[0x0][0x388] ;  /* 0x0000e200ff0a7b82 */ /* 0x000ee20000000a00 */
[----:B0-----:R-:W-:Y:S01]  /*0070*/  IMAD R7, R0, UR4, R7 ;  /* 0x0000000400077c24 */ /* 0x001fe2000f8e0207 */
[----:B------:R-:W0:Y:S03]  /*0080*/  LDCU.128 UR4, c[0x0][0x380] ;  /* 0x00007000ff0477ac */ /* 0x000e260008000c00 */
[----:B------:R-:W-:-:S04]  /*0090*/  IMAD R7, R7, 0x64, RZ ;  /* 0x0000006407077824 */ /* 0x000fc800078e02ff */
[----:B--2---:R-:W-:-:S05]  /*00a0*/  IMAD.WIDE R2, R7, 0x4, R2 ;  /* 0x0000000407027825 */ /* 0x004fca00078e0202 */
[----:B-1----:R-:W2:Y:S01]  /*00b0*/  LDG.E R15, desc[UR8][R2.64] ;  /* 0x00000008020f7981 */ /* 0x002ea2000c1e1900 */
[----:B---3--:R-:W-:Y:S01]  /*00c0*/  IMAD.WIDE R10, R7, 0x4, R10 ;  /* 0x00000004070a7825 */ /* 0x008fe200078e020a */
[----:B0-----:R-:W-:-:S04]  /*00d0*/  UIADD3 UR4, UP0, UPT, UR4, 0x10, URZ ;  /* 0x0000001004047890 */ /* 0x001fc8000ff1e0ff */
[----:B------:R-:W-:Y:S02]  /*00e0*/  UIADD3.X UR5, UPT, UPT, URZ, UR5, URZ, UP0, !UPT ;  /* 0x00000005ff057290 */ /* 0x000fe400087fe4ff */
[----:B------:R-:W-:-:S04]  /*00f0*/  MOV R4, UR4 ;  /* 0x0000000400047c02 */ /* 0x000fc80008000f00 */
[----:B------:R-:W-:-:S03]  /*0100*/  MOV R5, UR5 ;  /* 0x0000000500057c02 */ /* 0x000fc60008000f00 */
[----:B------:R-:W-:Y:S01]  /*0110*/  IMAD.WIDE R12, R7, 0x4, R4 ;  /* 0x00000004070c7825 */ /* 0x000fe200078e0204 */
[----:B--2---:R0:W-:Y:S04]  /*0120*/  STG.E desc[UR8][R10.64], R15 ;  /* 0x0000000f0a007986 */ /* 0x0041e8000c101908 */
[----:B------:R-:W2:Y:S01]  /*0130*/  LDG.E R0, desc[UR8][R12.64+-0xc] ;  /* 0xfffff4080c007981 */ /* 0x000ea2000c1e1900 */
[----:B------:R-:W-:-:S04]  /*0140*/  UIADD3 UR4, UP0, UPT, UR6, 0x8, URZ ;  /* 0x0000000806047890 */ /* 0x000fc8000ff1e0ff */
[----:B------:R-:W-:Y:S02]  /*0150*/  UIADD3.X UR5, UPT, UPT, URZ, UR7, URZ, UP0, !UPT ;  /* 0x00000007ff057290 */ /* 0x000fe400087fe4ff */
[----:B------:R-:W-:-:S04]  /*0160*/  IMAD.U32 R2, RZ, RZ, UR4 ;  /* 0x00000004ff027e24 */ /* 0x000fc8000f8e00ff */
[----:B------:R-:W-:-:S03]  /*0170*/  MOV R3, UR5 ;  /* 0x0000000500037c02 */ /* 0x000fc60008000f00 */
[----:B------:R-:W-:Y:S01]  /*0180*/  IMAD.WIDE R8, R7, 0x4, R2 ;  /* 0x0000000407087825 */ /* 0x000fe200078e0202 */
[----:B--2---:R-:W-:-:S05]  /*0190*/  IADD3 R17, PT, PT, R15, R0, RZ ;  /* 0x000000000f117210 */ /* 0x004fca0007ffe0ff */
[----:B------:R1:W-:Y:S04]  /*01a0*/  STG.E desc[UR8][R8.64+-0x4], R17 ;  /* 0xfffffc1108007986 */ /* 0x0003e8000c101908 */
[----:B------:R-:W2:Y:S02]  /*01b0*/  LDG.E R0, desc[UR8][R12.64+-0x8] ;  /* 0xfffff8080c007981 */ /* 0x000ea4000c1e1900 */
[----:B--2---:R-:W-:-:S05]  /*01c0*/  IMAD.IADD R19, R17, 0x1, R0 ;  /* 0x0000000111137824 */ /* 0x004fca00078e0200 */
[----:B------:R2:W-:Y:S04]  /*01d0*/  STG.E desc[UR8][R8.64], R19 ;  /* 0x0000001308007986 */ /* 0x0005e8000c101908 */
[----:B------:R-:W3:Y:S02]  /*01e0*/  LDG.E R0, desc[UR8][R12.64+-0x4] ;  /* 0xfffffc080c007981 */ /* 0x000ee4000c1e1900 */
[----:B---3--:R-:W-:-:S05]  /*01f0*/  IADD3 R21, PT, PT, R19, R0, RZ ;  /* 0x0000000013157210 */ /* 0x008fca0007ffe0ff */
[----:B------:R3:W-:Y:S04]  /*0200*/  STG.E desc[UR8][R8.64+0x4], R21 ;  /* 0x0000041508007986 */ /* 0x0007e8000c101908 */
[----:B------:R-:W4:Y:S01]  /*0210*/  LDG.E R0, desc[UR8][R12.64] ;  /* 0x000000080c007981 */ /* 0x000f22000c1e1900 */
[----:B0-----:R-:W-:-:S05]  /*0220*/  IADD3 R11, PT, PT, R7, 0x4, RZ ;  /* 0x00000004070b7810 */ /* 0x001fca0007ffe0ff */
[----:B------:R-:W-:-:S04]  /*0230*/  IMAD.WIDE R14, R11, 0x4, R4 ;  /* 0x000000040b0e7825 */ /* 0x000fc800078e0204 */
[----:B----4-:R-:W-:-:S05]  /*0240*/  IMAD.IADD R23, R21, 0x1, R0 ;  /* 0x0000000115177824 */ /* 0x010fca00078e0200 */
[----:B------:R0:W-:Y:S04]  /*0250*/  STG.E desc[UR8][R8.64+0x8], R23 ;  /* 0x0000081708007986 */ /* 0x0001e8000c101908 */
[----:B------:R-:W1:Y:S01]  /*0260*/  LDG.E R0, desc[UR8][R14.64+-0xc] ;  /* 0xfffff4080e007981 */ /* 0x000e62000c1e1900 */
[----:B------:R-:W-:Y:S01]  /*0270*/  IMAD.WIDE R10, R11, 0x4, R2 ;  /* 0x000000040b0a7825 */ /* 0x000fe200078e0202 */
[----:B-1----:R-:W-:-:S05]  /*0280*/  IADD3 R17, PT, PT, R23, R0, RZ ;  /* 0x0000000017117210 */ /* 0x002fca0007ffe0ff */
[----:B------:R1:W-:Y:S04]  /*0290*/  STG.E desc[UR8][R10.64+-0x4], R17 ;  /* 0xfffffc110a007986 */ /* 0x0003e8000c101908 */
[----:B------:R-:W2:Y:S02]  /*02a0*/  LDG.E R0, desc[UR8][R14.64+-0x8] ;  /* 0xfffff8080e007981 */ /* 0x000ea4000c1e1900 */
[----:B--2---:R-:W-:-:S05]  /*02b0*/  IADD3 R19, PT, PT, R17, R0, RZ ;  /* 0x0000000011137210 */ /* 0x004fca0007ffe0ff */
[----:B------:R2:W-:Y:S04]  /*02c0*/  STG.E desc[UR8][R10.64], R19 ;  /* 0x000000130a007986 */ /* 0x0005e8000c101908 */
[----:B------:R-:W3:Y:S02]  /*02d0*/  LDG.E R0, desc[UR8][R14.64+-0x4] ;  /* 0xfffffc080e007981 */ /* 0x000ee4000c1e1900 */
[----:B---3--:R-:W-:-:S05]  /*02e0*/  IMAD.IADD R21, R19, 0x1, R0 ;  /* 0x0000000113157824 */ /* 0x008fca00078e0200 */
[----:B------:R3:W-:Y:S04]  /*02f0*/  STG.E desc[UR8][R10.64+0x4], R21 ;  /* 0x000004150a007986 */ /* 0x0007e8000c101908 */
[----:B------:R-:W4:Y:S01]  /*0300*/  LDG.E R0, desc[UR8][R14.64] ;  /* 0x000000080e007981 */ /* 0x000f22000c1e1900 */
[----:B0-----:R-:W-:-:S05]  /*0310*/  IADD3 R9, PT, PT, R7, 0x8, RZ ;  /* 0x0000000807097810 */ /* 0x001fca0007ffe0ff */
[----:B------:R-:W-:Y:S01]  /*0320*/  IMAD.WIDE R12, R9, 0x4, R4 ;  /* 0x00000004090c7825 */ /* 0x000fe200078e0204 */
[----:B----4-:R-:W-:-:S05]  /*0330*/  IADD3 R23, PT, PT, R21, R0, RZ ;  /* 0x0000000015177210 */ /* 0x010fca0007ffe0ff */
[----:B------:R0:W-:Y:S04]  /*0340*/  STG.E desc[UR8][R10.64+0x8], R23 ;  /* 0x000008170a007986 */ /* 0x0001e8000c101908 */
[----:B------:R-:W1:Y:S01]  /*0350*/  LDG.E R0, desc[UR8][R12.64+-0xc] ;  /* 0xfffff4080c007981 */ /* 0x000e62000c1e1900 */
[----:B------:R-:W-:-:S04]  /*0360*/  IMAD.WIDE R8, R9, 0x4, R2 ;  /* 0x0000000409087825 */ /* 0x000fc800078e0202 */
[----:B-1----:R-:W-:-:S05]  /*0370*/  IMAD.IADD R17, R23, 0x1, R0 ;  /* 0x0000000117117824 */ /* 0x002fca00078e0200 */
[----:B------:R1:W-:Y:S04]  /*0380*/  STG.E desc[UR8][R8.64+-0x4], R17 ;  /* 0xfffffc1108007986 */ /* 0x0003e8000c101908 */
[----:B------:R-:W2:Y:S02]  /*0390*/  LDG.E R0, desc[UR8][R12.64+-0x8] ;  /* 0xfffff8080c007981 */ /* 0x000ea4000c1e1900 */
[----:B--2---:R-:W-:-:S05]  /*03a0*/  IADD3 R19, PT, PT, R17, R0, RZ ;  /* 0x0000000011137210 */ /* 0x004fca0007ffe0ff */
[----:B------:R2:W-:Y:S04]  /*03b0*/  STG.E desc[UR8][R8.64], R19 ;  /* 0x0000001308007986 */ /* 0x0005e8000c101908 */
[----:B------:R-:W3:Y:S02]  /*03c0*/  LDG.E R0, desc[UR8][R12.64+-0x4] ;  /* 0xfffffc080c007981 */ /* 0x000ee4000c1e1900 */
[----:B---3--:R-:W-:-:S05]  /*03d0*/  IADD3 R21, PT, PT, R19, R0, RZ ;  /* 0x0000000013157210 */ /* 0x008fca0007ffe0ff */
[----:B------:R3:W-:Y:S04]  /*03e0*/  STG.E desc[UR8][R8.64+0x4], R21 ;  /* 0x0000041508007986 */ /* 0x0007e8000c101908 */
[----:B------:R-:W4:Y:S01]  /*03f0*/  LDG.E R0, desc[UR8][R12.64] ;  /* 0x000000080c007981 */ /* 0x000f22000c1e1900 */
[----:B0-----:R-:W-:-:S04]  /*0400*/  VIADD R11, R7, 0xc ;  /* 0x0000000c070b7836 */ /* 0x001fc80000000000 */
[----:B------:R-:W-:Y:S01]  /*0410*/  IMAD.WIDE R14, R11, 0x4, R4 ;  /* 0x000000040b0e7825 */ /* 0x000fe200078e0204 */
[----:B----4-:R-:W-:-:S05]  /*0420*/  IADD3 R23, PT, PT, R21, R0, RZ ;  /* 0x0000000015177210 */ /* 0x010fca0007ffe0ff */
[----:B------:R0:W-:Y:S04]  /*0430*/  STG.E desc[UR8][R8.64+0x8], R23 ;  /* 0x0000081708007986 */ /* 0x0001e8000c101908 */
[----:B------:R-:W1:Y:S01]  /*0440*/  LDG.E R0, desc[UR8][R14.64+-0xc] ;  /* 0xfffff4080e007981 */ /* 0x000e62000c1e1900 */
[----:B------:R-:W-:Y:S01]  /*0450*/  IMAD.WIDE R10, R11, 0x4, R2 ;  /* 0x000000040b0a7825 */ /* 0x000fe200078e0202 */
[----:B-1----:R-:W-:-:S05]  /*0460*/  IADD3 R17, PT, PT, R23, R0, RZ ;  /* 0x0000000017117210 */ /* 0x002fca0007ffe0ff */
        /* <DEDUP_REMOVED lines=291> */
[----:B------:R-:W-:Y:S04]  /*16a0*/  STG.E desc[UR8][R8.64+0x4], R21 ;  /* 0x0000041508007986 */ /* 0x000fe8000c101908 */
[----:B------:R-:W3:Y:S01]  /*16b0*/  LDG.E R0, desc[UR8][R12.64] ;  /* 0x000000080c007981 */ /* 0x000ee2000c1e1900 */
[----:B0-----:R-:W-:-:S05]  /*16c0*/  IADD3 R11, PT, PT, R7, 0x5c, RZ ;  /* 0x0000005c070b7810 */ /* 0x001fca0007ffe0ff */
[----:B------:R-:W-:Y:S01]  /*16d0*/  IMAD.WIDE R14, R11, 0x4, R4 ;  /* 0x000000040b0e7825 */ /* 0x000fe200078e0204 */
[----:B---3--:R-:W-:-:S05]  /*16e0*/  IADD3 R23, PT, PT, R21, R0, RZ ;  /* 0x0000000015177210 */ /* 0x008fca0007ffe0ff */
[----:B------:R0:W-:Y:S04]  /*16f0*/  STG.E desc[UR8][R8.64+0x8], R23 ;  /* 0x0000081708007986 */ /* 0x0001e8000c101908 */
[----:B------:R-:W1:Y:S01]  /*1700*/  LDG.E R0, desc[UR8][R14.64+-0xc] ;  /* 0xfffff4080e007981 */ /* 0x000e62000c1e1900 */
[----:B------:R-:W-:-:S04]  /*1710*/  IMAD.WIDE R10, R11, 0x4, R2 ;  /* 0x000000040b0a7825 */ /* 0x000fc800078e0202 */
[----:B-1----:R-:W-:-:S05]  /*1720*/  IMAD.IADD R17, R23, 0x1, R0 ;  /* 0x0000000117117824 */ /* 0x002fca00078e0200 */
[----:B------:R-:W-:Y:S04]  /*1730*/  STG.E desc[UR8][R10.64+-0x4], R17 ;  /* 0xfffffc110a007986 */ /* 0x000fe8000c101908 */
[----:B------:R-:W2:Y:S02]  /*1740*/  LDG.E R0, desc[UR8][R14.64+-0x8] ;  /* 0xfffff8080e007981 */ /* 0x000ea4000c1e1900 */
[----:B--2---:R-:W-:-:S05]  /*1750*/  IADD3 R19, PT, PT, R17, R0, RZ ;  /* 0x0000000011137210 */ /* 0x004fca0007ffe0ff */
[----:B------:R-:W-:Y:S04]  /*1760*/  STG.E desc[UR8][R10.64], R19 ;  /* 0x000000130a007986 */ /* 0x000fe8000c101908 */
[----:B------:R-:W2:Y:S02]  /*1770*/  LDG.E R0, desc[UR8][R14.64+-0x4] ;  /* 0xfffffc080e007981 */ /* 0x000ea4000c1e1900 */
[----:B--2---:R-:W-:-:S05]  /*1780*/  IADD3 R13, PT, PT, R19, R0, RZ ;  /* 0x00000000130d7210 */ /* 0x004fca0007ffe0ff */
[----:B------:R1:W-:Y:S04]  /*1790*/  STG.E desc[UR8][R10.64+0x4], R13 ;  /* 0x0000040d0a007986 */ /* 0x0003e8000c101908 */
[----:B------:R-:W0:Y:S01]  /*17a0*/  LDG.E R0, desc[UR8][R14.64] ;  /* 0x000000080e007981 */ /* 0x000e22000c1e1900 */
[----:B------:R-:W-:-:S05]  /*17b0*/  IADD3 R7, PT, PT, R7, 0x60, RZ ;  /* 0x0000006007077810 */ /* 0x000fca0007ffe0ff */
[----:B------:R-:W-:-:S04]  /*17c0*/  IMAD.WIDE R4, R7, 0x4, R4 ;  /* 0x0000000407047825 */ /* 0x000fc800078e0204 */
[----:B0-----:R-:W-:-:S05]  /*17d0*/  IMAD.IADD R9, R0, 0x1, R13 ;  /* 0x0000000100097824 */ /* 0x001fca00078e020d */
[----:B------:R-:W-:Y:S04]  /*17e0*/  STG.E desc[UR8][R10.64+0x8], R9 ;  /* 0x000008090a007986 */ /* 0x000fe8000c101908 */
[----:B------:R-:W2:Y:S01]  /*17f0*/  LDG.E R0, desc[UR8][R4.64+-0xc] ;  /* 0xfffff40804007981 */ /* 0x000ea2000c1e1900 */
[----:B------:R-:W-:Y:S01]  /*1800*/  IMAD.WIDE R2, R7, 0x4, R2 ;  /* 0x0000000407027825 */ /* 0x000fe200078e0202 */
[----:B--2---:R-:W-:-:S05]  /*1810*/  IADD3 R7, PT, PT, R9, R0, RZ ;  /* 0x0000000009077210 */ /* 0x004fca0007ffe0ff */
[----:B------:R-:W-:Y:S04]  /*1820*/  STG.E desc[UR8][R2.64+-0x4], R7 ;  /* 0xfffffc0702007986 */ /* 0x000fe8000c101908 */
[----:B------:R-:W1:Y:S02]  /*1830*/  LDG.E R0, desc[UR8][R4.64+-0x8] ;  /* 0xfffff80804007981 */ /* 0x000e64000c1e1900 */
[----:B-1----:R-:W-:-:S05]  /*1840*/  IADD3 R13, PT, PT, R7, R0, RZ ;  /* 0x00000000070d7210 */ /* 0x002fca0007ffe0ff */
[----:B------:R-:W-:Y:S04]  /*1850*/  STG.E desc[UR8][R2.64], R13 ;  /* 0x0000000d02007986 */ /* 0x000fe8000c101908 */
[----:B------:R-:W2:Y:S02]  /*1860*/  LDG.E R0, desc[UR8][R4.64+-0x4] ;  /* 0xfffffc0804007981 */ /* 0x000ea4000c1e1900 */
[----:B--2---:R-:W-:-:S05]  /*1870*/  IADD3 R15, PT, PT, R13, R0, RZ ;  /* 0x000000000d0f7210 */ /* 0x004fca0007ffe0ff */
[----:B------:R-:W-:Y:S01]  /*1880*/  STG.E desc[UR8][R2.64+0x4], R15 ;  /* 0x0000040f02007986 */ /* 0x000fe2000c101908 */
[----:B------:R-:W-:Y:S05]  /*1890*/  EXIT ;  /* 0x000000000000794d */ /* 0x000fea0003800000 */
.L_x_0:
[----:B------:R-:W-:-:S00]  /*18a0*/  BRA `(.L_x_0) ;  /* 0xfffffffc00fc7947 */ /* 0x000fc0000383ffff */
[----:B------:R-:W-:-:S00]  /*18b0*/  NOP ;  /* 0x0000000000007918 */ /* 0x000fc00000000000 */
        /* <DEDUP_REMOVED lines=12> */
.L_x_1:


//--------------------- .nv.shared.reserved.0     --------------------------
	.section	.nv.shared.reserved.0,"aw",@nobits
	.weak		__nv_reservedSMEM_offset_0_alias
	.size		__nv_reservedSMEM_offset_0_alias, 0, 64
	.other		__nv_reservedSMEM_offset_0_alias,@"STO_CUDA_RESERVED_SHARED STV_DEFAULT"
__nv_reservedSMEM_offset_0_alias:
	.zero		0
	.zero		64


//--------------------- .nv.constant0._Z4scanPiS_ --------------------------
	.section	.nv.constant0._Z4scanPiS_,"a",@progbits
	.sectionflags	@""
	.align	4
.nv.constant0._Z4scanPiS_:
	.zero		912


//--------------------- SYMBOLS --------------------------

	.type		.nv.reservedSmem.offset0,@object
	.size		.nv.reservedSmem.offset0,0x4
